//
// Generated by NVIDIA NVVM Compiler
//
// Compiler Build ID: CL-36424714
// Cuda compilation tools, release 13.0, V13.0.88
// Based on NVVM 20.0.0
//

.version 9.0
.target sm_100
.address_size 64

	// .globl	_Z17polynomial_kernelPiPmm

.visible .entry _Z17polynomial_kernelPiPmm(
	.param .u64 .ptr .align 1 _Z17polynomial_kernelPiPmm_param_0,
	.param .u64 .ptr .align 1 _Z17polynomial_kernelPiPmm_param_1,
	.param .u64 _Z17polynomial_kernelPiPmm_param_2
)
{
	.reg .pred 	%p<23>;
	.reg .b32 	%r<59>;
	.reg .b64 	%rd<92>;

	ld.param.u64 	%rd40, [_Z17polynomial_kernelPiPmm_param_0];
	ld.param.u64 	%rd41, [_Z17polynomial_kernelPiPmm_param_1];
	ld.param.u64 	%rd42, [_Z17polynomial_kernelPiPmm_param_2];
	mov.u32 	%r17, %ctaid.x;
	mov.u32 	%r1, %ntid.x;
	mov.u32 	%r18, %tid.x;
	mad.lo.s32 	%r54, %r17, %r1, %r18;
	cvt.s64.s32 	%rd1, %r54;
	setp.le.u64 	%p1, %rd42, %rd1;
	@%p1 bra 	$L__BB0_33;
	cvta.to.global.u64 	%rd43, %rd41;
	shl.b64 	%rd44, %rd1, 3;
	add.s64 	%rd2, %rd43, %rd44;
	mov.u32 	%r19, %nctaid.x;
	mul.lo.s32 	%r3, %r1, %r19;
	cvta.to.global.u64 	%rd3, %rd40;
$L__BB0_2:
	ld.global.u64 	%rd4, [%rd2];
	setp.lt.u64 	%p2, %rd4, 2;
	mov.b32 	%r58, 0;
	@%p2 bra 	$L__BB0_32;
	add.s64 	%rd5, %rd4, -1;
	add.s64 	%rd46, %rd4, -2;
	and.b64  	%rd6, %rd5, 3;
	setp.lt.u64 	%p3, %rd46, 3;
	mov.b32 	%r58, 0;
	mov.b64 	%rd88, 1;
	@%p3 bra 	$L__BB0_19;
	and.b64  	%rd48, %rd5, -4;
	neg.s64 	%rd7, %rd48;
	mov.b32 	%r58, 0;
	mov.b64 	%rd83, 2;
$L__BB0_5:
	add.s64 	%rd49, %rd83, -1;
	mul.lo.s64 	%rd50, %rd49, %rd49;
	mul.lo.s64 	%rd9, %rd50, %rd49;
	or.b64  	%rd51, %rd9, %rd4;
	and.b64  	%rd52, %rd51, -4294967296;
	setp.ne.s64 	%p4, %rd52, 0;
	@%p4 bra 	$L__BB0_7;
	cvt.u32.u64 	%r24, %rd4;
	cvt.u32.u64 	%r25, %rd9;
	rem.u32 	%r26, %r25, %r24;
	cvt.u64.u32 	%rd84, %r26;
	bra.uni 	$L__BB0_8;
$L__BB0_7:
	rem.u64 	%rd84, %rd9, %rd4;
$L__BB0_8:
	setp.eq.s64 	%p5, %rd84, 2;
	selp.u32 	%r27, 1, 0, %p5;
	add.s32 	%r6, %r58, %r27;
	mul.lo.s64 	%rd53, %rd83, %rd83;
	mul.lo.s64 	%rd13, %rd53, %rd83;
	or.b64  	%rd54, %rd13, %rd4;
	and.b64  	%rd55, %rd54, -4294967296;
	setp.ne.s64 	%p6, %rd55, 0;
	@%p6 bra 	$L__BB0_10;
	cvt.u32.u64 	%r28, %rd4;
	cvt.u32.u64 	%r29, %rd13;
	rem.u32 	%r30, %r29, %r28;
	cvt.u64.u32 	%rd85, %r30;
	bra.uni 	$L__BB0_11;
$L__BB0_10:
	rem.u64 	%rd85, %rd13, %rd4;
$L__BB0_11:
	setp.eq.s64 	%p7, %rd85, 2;
	selp.u32 	%r31, 1, 0, %p7;
	add.s32 	%r7, %r6, %r31;
	mad.lo.s64 	%rd56, %rd83, %rd83, %rd83;
	add.s64 	%rd57, %rd83, %rd56;
	mad.lo.s64 	%rd58, %rd83, %rd57, %rd83;
	add.s64 	%rd59, %rd57, %rd58;
	add.s64 	%rd17, %rd59, 1;
	or.b64  	%rd60, %rd17, %rd4;
	and.b64  	%rd61, %rd60, -4294967296;
	setp.ne.s64 	%p8, %rd61, 0;
	@%p8 bra 	$L__BB0_13;
	cvt.u32.u64 	%r32, %rd4;
	cvt.u32.u64 	%r33, %rd17;
	rem.u32 	%r34, %r33, %r32;
	cvt.u64.u32 	%rd86, %r34;
	bra.uni 	$L__BB0_14;
$L__BB0_13:
	rem.u64 	%rd86, %rd17, %rd4;
$L__BB0_14:
	setp.eq.s64 	%p9, %rd86, 2;
	selp.u32 	%r35, 1, 0, %p9;
	add.s32 	%r8, %r7, %r35;
	add.s64 	%rd62, %rd83, 2;
	mul.lo.s64 	%rd63, %rd62, %rd62;
	mul.lo.s64 	%rd21, %rd63, %rd62;
	or.b64  	%rd64, %rd21, %rd4;
	and.b64  	%rd65, %rd64, -4294967296;
	setp.ne.s64 	%p10, %rd65, 0;
	@%p10 bra 	$L__BB0_16;
	cvt.u32.u64 	%r36, %rd4;
	cvt.u32.u64 	%r37, %rd21;
	rem.u32 	%r38, %r37, %r36;
	cvt.u64.u32 	%rd87, %r38;
	bra.uni 	$L__BB0_17;
$L__BB0_16:
	rem.u64 	%rd87, %rd21, %rd4;
$L__BB0_17:
	setp.eq.s64 	%p11, %rd87, 2;
	selp.u32 	%r39, 1, 0, %p11;
	add.s32 	%r58, %r8, %r39;
	add.s64 	%rd83, %rd83, 4;
	add.s64 	%rd66, %rd7, %rd83;
	setp.ne.s64 	%p12, %rd66, 2;
	@%p12 bra 	$L__BB0_5;
	add.s64 	%rd88, %rd83, -1;
$L__BB0_19:
	setp.eq.s64 	%p13, %rd6, 0;
	@%p13 bra 	$L__BB0_32;
	mul.lo.s64 	%rd67, %rd88, %rd88;
	mul.lo.s64 	%rd28, %rd67, %rd88;
	or.b64  	%rd68, %rd28, %rd4;
	and.b64  	%rd69, %rd68, -4294967296;
	setp.ne.s64 	%p14, %rd69, 0;
	@%p14 bra 	$L__BB0_22;
	cvt.u32.u64 	%r40, %rd4;
	cvt.u32.u64 	%r41, %rd28;
	rem.u32 	%r42, %r41, %r40;
	cvt.u64.u32 	%rd89, %r42;
	bra.uni 	$L__BB0_23;
$L__BB0_22:
	rem.u64 	%rd89, %rd28, %rd4;
$L__BB0_23:
	setp.eq.s64 	%p15, %rd89, 2;
	selp.u32 	%r43, 1, 0, %p15;
	add.s32 	%r58, %r58, %r43;
	setp.eq.s64 	%p16, %rd6, 1;
	@%p16 bra 	$L__BB0_32;
	mad.lo.s64 	%rd70, %rd88, %rd88, %rd88;
	add.s64 	%rd71, %rd88, %rd70;
	mad.lo.s64 	%rd72, %rd88, %rd71, %rd88;
	add.s64 	%rd73, %rd71, %rd72;
	add.s64 	%rd32, %rd73, 1;
	or.b64  	%rd74, %rd32, %rd4;
	and.b64  	%rd75, %rd74, -4294967296;
	setp.ne.s64 	%p17, %rd75, 0;
	@%p17 bra 	$L__BB0_26;
	cvt.u32.u64 	%r44, %rd4;
	cvt.u32.u64 	%r45, %rd32;
	rem.u32 	%r46, %r45, %r44;
	cvt.u64.u32 	%rd90, %r46;
	bra.uni 	$L__BB0_27;
$L__BB0_26:
	rem.u64 	%rd90, %rd32, %rd4;
$L__BB0_27:
	setp.eq.s64 	%p18, %rd90, 2;
	selp.u32 	%r47, 1, 0, %p18;
	add.s32 	%r58, %r58, %r47;
	setp.eq.s64 	%p19, %rd6, 2;
	@%p19 bra 	$L__BB0_32;
	add.s64 	%rd76, %rd88, 2;
	mul.lo.s64 	%rd77, %rd76, %rd76;
	mul.lo.s64 	%rd36, %rd77, %rd76;
	or.b64  	%rd78, %rd36, %rd4;
	and.b64  	%rd79, %rd78, -4294967296;
	setp.ne.s64 	%p20, %rd79, 0;
	@%p20 bra 	$L__BB0_30;
	cvt.u32.u64 	%r48, %rd4;
	cvt.u32.u64 	%r49, %rd36;
	rem.u32 	%r50, %r49, %r48;
	cvt.u64.u32 	%rd91, %r50;
	bra.uni 	$L__BB0_31;
$L__BB0_30:
	rem.u64 	%rd91, %rd36, %rd4;
$L__BB0_31:
	setp.eq.s64 	%p21, %rd91, 2;
	selp.u32 	%r51, 1, 0, %p21;
	add.s32 	%r58, %r58, %r51;
$L__BB0_32:
	min.s32 	%r52, %r58, 2;
	mul.wide.u32 	%rd80, %r52, 4;
	add.s64 	%rd81, %rd3, %rd80;
	atom.global.add.u32 	%r53, [%rd81], 1;
	add.s32 	%r54, %r54, %r3;
	cvt.s64.s32 	%rd82, %r54;
	setp.gt.u64 	%p22, %rd42, %rd82;
	@%p22 bra 	$L__BB0_2;
$L__BB0_33:
	ret;

}


// ===== COMPILED SASS (sm_100) =====

	.target	sm_100

	.elftype	@"ET_EXEC"


//--------------------- .note.nv.tkinfo           --------------------------
	.section	.note.nv.tkinfo,"",@"SHT_NOTE"
	.sectionflags	@"SHF_NOTE_NV_TKINFO"
	.tkinfo
        /*0018*/ 	.word	0x00000002
        /*0030*/ 	.string	""
        /*0030*/ 	.string	"ptxas"
        /*0030*/ 	.string	"Cuda compilation tools, release 13.0, V13.0.88"
        /*0030*/ 	.string	"Build cuda_13.0.r13.0/compiler.36424714_0"
        /*0030*/ 	.string	"-arch sm_100 -m 64 "



//--------------------- .note.nv.cuinfo           --------------------------
	.section	.note.nv.cuinfo,"",@"SHT_NOTE"
	.sectionflags	@"SHF_NOTE_NV_CUINFO"
        /*0018*/ 	.short	0x0002
        /*001a*/ 	.short	0x0064
        /*001c*/ 	.short	0x0082
	.zero		2


//--------------------- .nv.info                  --------------------------
	.section	.nv.info,"",@"SHT_CUDA_INFO"
	.align	4


	//----- nvinfo : EIATTR_REGCOUNT
	.align		4
        /*0000*/ 	.byte	0x04, 0x2f
        /*0002*/ 	.short	(.L_1 - .L_0)
	.align		4
.L_0:
        /*0004*/ 	.word	index@(_Z17polynomial_kernelPiPmm)
        /*0008*/ 	.word	0x0000001c


	//----- nvinfo : EIATTR_FRAME_SIZE
	.align		4
.L_1:
        /*000c*/ 	.byte	0x04, 0x11
        /*000e*/ 	.short	(.L_3 - .L_2)
	.align		4
.L_2:
        /*0010*/ 	.word	index@($__internal_0_$__cuda_sm20_rem_u64)
        /*0014*/ 	.word	0x00000000


	//----- nvinfo : EIATTR_FRAME_SIZE
	.align		4
.L_3:
        /*0018*/ 	.byte	0x04, 0x11
        /*001a*/ 	.short	(.L_5 - .L_4)
	.align		4
.L_4:
        /*001c*/ 	.word	index@(_Z17polynomial_kernelPiPmm)
        /*0020*/ 	.word	0x00000000


	//----- nvinfo : EIATTR_MIN_STACK_SIZE
	.align		4
.L_5:
        /*0024*/ 	.byte	0x04, 0x12
        /*0026*/ 	.short	(.L_7 - .L_6)
	.align		4
.L_6:
        /*0028*/ 	.word	index@(_Z17polynomial_kernelPiPmm)
        /*002c*/ 	.word	0x00000000
.L_7:


//--------------------- .nv.compat                --------------------------
	.section	.nv.compat,"",@"SHT_CUDA_COMPAT_INFO"
	.align	4
        /*0000*/ 	.byte	0x02, 0x09, 0x00, 0x00, 0x02, 0x02, 0x01, 0x00, 0x02, 0x05, 0x05, 0x00, 0x03, 0x07, 0x01, 0x01
        /*0010*/ 	.byte	0x02, 0x03, 0x00, 0x00, 0x02, 0x06, 0x01, 0x00, 0x04, 0x0b, 0x08, 0x00, 0x09, 0x00, 0x00, 0x00
        /*0020*/ 	.byte	0x00, 0x00, 0x00, 0x00


//--------------------- .nv.info._Z17polynomial_kernelPiPmm --------------------------
	.section	.nv.info._Z17polynomial_kernelPiPmm,"",@"SHT_CUDA_INFO"
	.sectionflags	@""
	.align	4


	//----- nvinfo : EIATTR_CUDA_API_VERSION
	.align		4
        /*0000*/ 	.byte	0x04, 0x37
        /*0002*/ 	.short	(.L_9 - .L_8)
.L_8:
        /*0004*/ 	.word	0x00000082


	//----- nvinfo : EIATTR_KPARAM_INFO
	.align		4
.L_9:
        /*0008*/ 	.byte	0x04, 0x17
        /*000a*/ 	.short	(.L_11 - .L_10)
.L_10:
        /*000c*/ 	.word	0x00000000
        /*0010*/ 	.short	0x0002
        /*0012*/ 	.short	0x0010
        /*0014*/ 	.byte	0x00, 0xf0, 0x21, 0x00


	//----- nvinfo : EIATTR_KPARAM_INFO
	.align		4
.L_11:
        /*0018*/ 	.byte	0x04, 0x17
        /*001a*/ 	.short	(.L_13 - .L_12)
.L_12:
        /*001c*/ 	.word	0x00000000
        /*0020*/ 	.short	0x0001
        /*0022*/ 	.short	0x0008
        /*0024*/ 	.byte	0x00, 0xf5, 0x21, 0x00


	//----- nvinfo : EIATTR_KPARAM_INFO
	.align		4
.L_13:
        /*0028*/ 	.byte	0x04, 0x17
        /*002a*/ 	.short	(.L_15 - .L_14)
.L_14:
        /*002c*/ 	.word	0x00000000
        /*0030*/ 	.short	0x0000
        /*0032*/ 	.short	0x0000
        /*0034*/ 	.byte	0x00, 0xf5, 0x21, 0x00


	//----- nvinfo : EIATTR_SPARSE_MMA_MASK
	.align		4
.L_15:
        /*0038*/ 	.byte	0x03, 0x50
        /*003a*/ 	.short	0x0000


	//----- nvinfo : EIATTR_MAXREG_COUNT
	.align		4
        /*003c*/ 	.byte	0x03, 0x1b
        /*003e*/ 	.short	0x00ff


	//----- nvinfo : EIATTR_MERCURY_ISA_VERSION
	.align		4
        /*0040*/ 	.byte	0x03, 0x5f
        /*0042*/ 	.short	0x0101


	//----- nvinfo : EIATTR_VRC_CTA_INIT_COUNT
	.align		4
        /*0044*/ 	.byte	0x02, 0x4a
	.zero		1
	.zero		1


	//----- nvinfo : EIATTR_EXIT_INSTR_OFFSETS
	.align		4
        /*0048*/ 	.byte	0x04, 0x1c
        /*004a*/ 	.short	(.L_17 - .L_16)


	//   ....[0]....
.L_16:
        /*004c*/ 	.word	0x00000090


	//   ....[1]....
        /*0050*/ 	.word	0x00001700


	//----- nvinfo : EIATTR_CRS_STACK_SIZE
	.align		4
.L_17:
        /*0054*/ 	.byte	0x04, 0x1e
        /*0056*/ 	.short	(.L_19 - .L_18)
.L_18:
        /*0058*/ 	.word	0x00000000


	//----- nvinfo : EIATTR_CBANK_PARAM_SIZE
	.align		4
.L_19:
        /*005c*/ 	.byte	0x03, 0x19
        /*005e*/ 	.short	0x0018


	//----- nvinfo : EIATTR_PARAM_CBANK
	.align		4
        /*0060*/ 	.byte	0x04, 0x0a
        /*0062*/ 	.short	(.L_21 - .L_20)
	.align		4
.L_20:
        /*0064*/ 	.word	index@(.nv.constant0._Z17polynomial_kernelPiPmm)
        /*0068*/ 	.short	0x0380
        /*006a*/ 	.short	0x0018


	//----- nvinfo : EIATTR_SW_WAR
	.align		4
.L_21:
        /*006c*/ 	.byte	0x04, 0x36
        /*006e*/ 	.short	(.L_23 - .L_22)
.L_22:
        /*0070*/ 	.word	0x00000008
.L_23:


//--------------------- .nv.callgraph             --------------------------
	.section	.nv.callgraph,"",@"SHT_CUDA_CALLGRAPH"
	.align	4
	.sectionentsize	8
	.align		4
        /*0000*/ 	.word	0x00000000
	.align		4
        /*0004*/ 	.word	0xffffffff
	.align		4
        /*0008*/ 	.word	0x00000000
	.align		4
        /*000c*/ 	.word	0xfffffffe
	.align		4
        /*0010*/ 	.word	0x00000000
	.align		4
        /*0014*/ 	.word	0xfffffffd
	.align		4
        /*0018*/ 	.word	0x00000000
	.align		4
        /*001c*/ 	.word	0xfffffffc


//--------------------- .text._Z17polynomial_kernelPiPmm --------------------------
	.section	.text._Z17polynomial_kernelPiPmm,"ax",@progbits
	.align	128
        .global         _Z17polynomial_kernelPiPmm
        .type           _Z17polynomial_kernelPiPmm,@function
        .size           _Z17polynomial_kernelPiPmm,(.L_x_29 - _Z17polynomial_kernelPiPmm)
        .other          _Z17polynomial_kernelPiPmm,@"STO_CUDA_ENTRY STV_DEFAULT"
_Z17polynomial_kernelPiPmm:
.text._Z17polynomial_kernelPiPmm:
[----:B------:R-:W-:Y:S01]  /*0000*/  LDC R1, c[0x0][0x37c] ;  /* 0x0000df00ff017b82 */ /* 0x000fe20000000800 */
[----:B------:R-:W0:Y:S07]  /*0010*/  S2R R9, SR_TID.X ;  /* 0x0000000000097919 */ /* 0x000e2e0000002100 */
[----:B------:R-:W0:Y:S01]  /*0020*/  S2UR UR4, SR_CTAID.X ;  /* 0x00000000000479c3 */ /* 0x000e220000002500 */
[----:B------:R-:W1:Y:S07]  /*0030*/  LDCU.64 UR6, c[0x0][0x390] ;  /* 0x00007200ff0677ac */ /* 0x000e6e0008000a00 */
[----:B------:R-:W0:Y:S02]  /*0040*/  LDC R8, c[0x0][0x360] ;  /* 0x0000d800ff087b82 */ /* 0x000e240000000800 */
[----:B0-----:R-:W-:-:S05]  /*0050*/  IMAD R9, R8, UR4, R9 ;  /* 0x0000000408097c24 */ /* 0x001fca000f8e0209 */
[----:B-1----:R-:W-:Y:S02]  /*0060*/  ISETP.GE.U32.AND P0, PT, R9, UR6, PT ;  /* 0x0000000609007c0c */ /* 0x002fe4000bf06070 */
[----:B------:R-:W-:-:S04]  /*0070*/  SHF.R.S32.HI R0, RZ, 0x1f, R9 ;  /* 0x0000001fff007819 */ /* 0x000fc80000011409 */
[----:B------:R-:W-:-:S13]  /*0080*/  ISETP.GE.U32.AND.EX P0, PT, R0, UR7, PT, P0 ;  /* 0x0000000700007c0c */ /* 0x000fda000bf06100 */
[----:B------:R-:W-:Y:S05]  /*0090*/  @P0 EXIT ;  /* 0x000000000000094d */ /* 0x000fea0003800000 */
[----:B------:R-:W0:Y:S01]  /*00a0*/  LDCU.64 UR8, c[0x0][0x388] ;  /* 0x00007100ff0877ac */ /* 0x000e220008000a00 */
[----:B------:R-:W1:Y:S01]  /*00b0*/  LDCU UR4, c[0x0][0x370] ;  /* 0x00006e00ff0477ac */ /* 0x000e620008000800 */
[----:B------:R-:W2:Y:S01]  /*00c0*/  LDCU.64 UR6, c[0x0][0x358] ;  /* 0x00006b00ff0677ac */ /* 0x000ea20008000a00 */
[----:B0-----:R-:W-:-:S04]  /*00d0*/  LEA R12, P0, R9, UR8, 0x3 ;  /* 0x00000008090c7c11 */ /* 0x001fc8000f8018ff */
[----:B------:R-:W-:Y:S01]  /*00e0*/  LEA.HI.X R13, R9, UR9, R0, 0x3, P0 ;  /* 0x00000009090d7c11 */ /* 0x000fe200080f1c00 */
[----:B-12---:R-:W-:-:S08]  /*00f0*/  IMAD R8, R8, UR4, RZ ;  /* 0x0000000408087c24 */ /* 0x006fd0000f8e02ff */
.L_x_27:
[----:B------:R-:W2:Y:S01]  /*0100*/  LDG.E.64 R14, desc[UR6][R12.64] ;  /* 0x000000060c0e7981 */ /* 0x000ea2000c1e1b00 */
[----:B------:R-:W-:Y:S05]  /*0110*/  YIELD ;  /* 0x0000000000007946 */ /* 0x000fea0003800000 */
[----:B------:R-:W-:Y:S01]  /*0120*/  BSSY.RECONVERGENT B0, `(.L_x_0) ;  /* 0x0000152000007945 */ /* 0x000fe20003800200 */
[----:B------:R-:W-:Y:S01]  /*0130*/  IMAD.MOV.U32 R11, RZ, RZ, RZ ;  /* 0x000000ffff0b7224 */ /* 0x000fe200078e00ff */
[----:B--2---:R-:W-:-:S04]  /*0140*/  ISETP.GE.U32.AND P0, PT, R14, 0x2, PT ;  /* 0x000000020e00780c */ /* 0x004fc80003f06070 */
[----:B------:R-:W-:-:S13]  /*0150*/  ISETP.GE.U32.AND.EX P0, PT, R15, RZ, PT, P0 ;  /* 0x000000ff0f00720c */ /* 0x000fda0003f06100 */
[----:B0-----:R-:W-:Y:S05]  /*0160*/  @!P0 BRA `(.L_x_1) ;  /* 0x0000001400348947 */ /* 0x001fea0003800000 */
[----:B------:R-:W-:Y:S01]  /*0170*/  IADD3 R0, P1, PT, R14, -0x2, RZ ;  /* 0xfffffffe0e007810 */ /* 0x000fe20007f3e0ff */
[----:B------:R-:W-:Y:S01]  /*0180*/  BSSY.RECONVERGENT B1, `(.L_x_2) ;  /* 0x00000c4000017945 */ /* 0x000fe20003800200 */
[----:B------:R-:W-:Y:S02]  /*0190*/  HFMA2 R4, -RZ, RZ, 0, 5.9604644775390625e-08 ;  /* 0x00000001ff047431 */ /* 0x000fe400000001ff */
[----:B------:R-:W-:Y:S01]  /*01a0*/  IMAD.MOV.U32 R11, RZ, RZ, RZ ;  /* 0x000000ffff0b7224 */ /* 0x000fe200078e00ff */
[----:B------:R-:W-:Y:S01]  /*01b0*/  ISETP.GE.U32.AND P0, PT, R0, 0x3, PT ;  /* 0x000000030000780c */ /* 0x000fe20003f06070 */
[----:B------:R-:W-:Y:S01]  /*01c0*/  IMAD.MOV.U32 R5, RZ, RZ, RZ ;  /* 0x000000ffff057224 */ /* 0x000fe200078e00ff */
[----:B------:R-:W-:Y:S02]  /*01d0*/  IADD3.X R2, PT, PT, R15, -0x1, RZ, P1, !PT ;  /* 0xffffffff0f027810 */ /* 0x000fe40000ffe4ff */
[----:B------:R-:W-:Y:S02]  /*01e0*/  IADD3 R0, P1, PT, R14, -0x1, RZ ;  /* 0xffffffff0e007810 */ /* 0x000fe40007f3e0ff */
[----:B------:R-:W-:-:S02]  /*01f0*/  ISETP.GE.U32.AND.EX P0, PT, R2, RZ, PT, P0 ;  /* 0x000000ff0200720c */ /* 0x000fc40003f06100 */
[----:B------:R-:W-:-:S11]  /*0200*/  LOP3.LUT R7, R0, 0x3, RZ, 0xc0, !PT ;  /* 0x0000000300077812 */ /* 0x000fd600078ec0ff */
[----:B------:R-:W-:Y:S05]  /*0210*/  @!P0 BRA `(.L_x_3) ;  /* 0x0000000800e88947 */ /* 0x000fea0003800000 */
[----:B------:R-:W-:Y:S01]  /*0220*/  BSSY.RECONVERGENT B2, `(.L_x_4) ;  /* 0x00000b7000027945 */ /* 0x000fe20003800200 */
[----:B------:R-:W-:Y:S01]  /*0230*/  LOP3.LUT R5, R0, 0xfffffffc, RZ, 0xc0, !PT ;  /* 0xfffffffc00057812 */ /* 0x000fe200078ec0ff */
[----:B------:R-:W-:Y:S01]  /*0240*/  IMAD.MOV.U32 R11, RZ, RZ, RZ ;  /* 0x000000ffff0b7224 */ /* 0x000fe200078e00ff */
[----:B------:R-:W-:Y:S01]  /*0250*/  IADD3.X R6, PT, PT, R15, -0x1, RZ, P1, !PT ;  /* 0xffffffff0f067810 */ /* 0x000fe20000ffe4ff */
[----:B------:R-:W-:Y:S01]  /*0260*/  IMAD.MOV.U32 R3, RZ, RZ, RZ ;  /* 0x000000ffff037224 */ /* 0x000fe200078e00ff */
[----:B------:R-:W-:-:S07]  /*0270*/  MOV R4, 0x2 ;  /* 0x0000000200047802 */ /* 0x000fce0000000f00 */
.L_x_17:
[----:B------:R-:W-:Y:S01]  /*0280*/  IADD3 R17, P0, PT, R4, -0x1, RZ ;  /* 0xffffffff04117810 */ /* 0x000fe20007f1e0ff */
[----:B------:R-:W-:Y:S03]  /*0290*/  BSSY.RECONVERGENT B3, `(.L_x_5) ;  /* 0x0000025000037945 */ /* 0x000fe60003800200 */
[----:B------:R-:W-:Y:S01]  /*02a0*/  IADD3.X R2, PT, PT, R3, -0x1, RZ, P0, !PT ;  /* 0xffffffff03027810 */ /* 0x000fe200007fe4ff */
[----:B------:R-:W-:-:S04]  /*02b0*/  IMAD.WIDE.U32 R18, R17, R17, RZ ;  /* 0x0000001111127225 */ /* 0x000fc800078e00ff */
[----:B------:R-:W-:-:S04]  /*02c0*/  IMAD R0, R2, R17, RZ ;  /* 0x0000001102007224 */ /* 0x000fc800078e02ff */
[----:B------:R-:W-:-:S04]  /*02d0*/  IMAD R21, R17, R2, R0 ;  /* 0x0000000211157224 */ /* 0x000fc800078e0200 */
[----:B------:R-:W-:-:S04]  /*02e0*/  IMAD.IADD R0, R19, 0x1, R21 ;  /* 0x0000000113007824 */ /* 0x000fc800078e0215 */
[-C--:B------:R-:W-:Y:S02]  /*02f0*/  IMAD R19, R0, R17.reuse, RZ ;  /* 0x0000001100137224 */ /* 0x080fe400078e02ff */
[----:B------:R-:W-:-:S04]  /*0300*/  IMAD.WIDE.U32 R16, R18, R17, RZ ;  /* 0x0000001112107225 */ /* 0x000fc800078e00ff */
[----:B------:R-:W-:-:S05]  /*0310*/  IMAD R19, R2, R18, R19 ;  /* 0x0000001202137224 */ /* 0x000fca00078e0213 */
[----:B------:R-:W-:-:S04]  /*0320*/  IADD3 R0, PT, PT, R17, R19, RZ ;  /* 0x0000001311007210 */ /* 0x000fc80007ffe0ff */
[----:B------:R-:W-:-:S04]  /*0330*/  LOP3.LUT R2, R0, R15, RZ, 0xfc, !PT ;  /* 0x0000000f00027212 */ /* 0x000fc800078efcff */
[----:B------:R-:W-:-:S13]  /*0340*/  ISETP.NE.U32.AND P0, PT, R2, RZ, PT ;  /* 0x000000ff0200720c */ /* 0x000fda0003f05070 */
[----:B------:R-:W-:Y:S05]  /*0350*/  @P0 BRA `(.L_x_6) ;  /* 0x0000000000500947 */ /* 0x000fea0003800000 */
[----:B------:R-:W0:Y:S01]  /*0360*/  I2F.U32.RP R0, R14 ;  /* 0x0000000e00007306 */ /* 0x000e220000209000 */
[----:B------:R-:W-:Y:S01]  /*0370*/  IMAD.MOV R17, RZ, RZ, -R14 ;  /* 0x000000ffff117224 */ /* 0x000fe200078e0a0e */
[----:B------:R-:W-:-:S06]  /*0380*/  ISETP.NE.U32.AND P1, PT, R14, RZ, PT ;  /* 0x000000ff0e00720c */ /* 0x000fcc0003f25070 */
[----:B0-----:R-:W0:Y:S02]  /*0390*/  MUFU.RCP R0, R0 ;  /* 0x0000000000007308 */ /* 0x001e240000001000 */
[----:B0-----:R-:W-:-:S06]  /*03a0*/  VIADD R18, R0, 0xffffffe ;  /* 0x0ffffffe00127836 */ /* 0x001fcc0000000000 */
[----:B------:R0:W1:Y:S02]  /*03b0*/  F2I.FTZ.U32.TRUNC.NTZ R19, R18 ;  /* 0x0000001200137305 */ /* 0x000064000021f000 */
[----:B0-----:R-:W-:Y:S01]  /*03c0*/  MOV R18, RZ ;  /* 0x000000ff00127202 */ /* 0x001fe20000000f00 */
[----:B-1----:R-:W-:-:S04]  /*03d0*/  IMAD R17, R17, R19, RZ ;  /* 0x0000001311117224 */ /* 0x002fc800078e02ff */
[----:B------:R-:W-:-:S06]  /*03e0*/  IMAD.HI.U32 R19, R19, R17, R18 ;  /* 0x0000001113137227 */ /* 0x000fcc00078e0012 */
[----:B------:R-:W-:-:S04]  /*03f0*/  IMAD.HI.U32 R19, R19, R16, RZ ;  /* 0x0000001013137227 */ /* 0x000fc800078e00ff */
[----:B------:R-:W-:-:S04]  /*0400*/  IMAD.MOV R19, RZ, RZ, -R19 ;  /* 0x000000ffff137224 */ /* 0x000fc800078e0a13 */
[----:B------:R-:W-:Y:S02]  /*0410*/  IMAD R17, R14, R19, R16 ;  /* 0x000000130e117224 */ /* 0x000fe400078e0210 */
[----:B------:R-:W-:-:S03]  /*0420*/  IMAD.MOV.U32 R19, RZ, RZ, RZ ;  /* 0x000000ffff137224 */ /* 0x000fc600078e00ff */
[----:B------:R-:W-:-:S13]  /*0430*/  ISETP.GE.U32.AND P0, PT, R17, R14, PT ;  /* 0x0000000e1100720c */ /* 0x000fda0003f06070 */
[----:B------:R-:W-:-:S05]  /*0440*/  @P0 IMAD.IADD R17, R17, 0x1, -R14 ;  /* 0x0000000111110824 */ /* 0x000fca00078e0a0e */
[----:B------:R-:W-:-:S13]  /*0450*/  ISETP.GE.U32.AND P0, PT, R17, R14, PT ;  /* 0x0000000e1100720c */ /* 0x000fda0003f06070 */
[----:B------:R-:W-:Y:S02]  /*0460*/  @P0 IADD3 R17, PT, PT, -R14, R17, RZ ;  /* 0x000000110e110210 */ /* 0x000fe40007ffe1ff */
[----:B------:R-:W-:-:S05]  /*0470*/  @!P1 LOP3.LUT R17, RZ, R14, RZ, 0x33, !PT ;  /* 0x0000000eff119212 */ /* 0x000fca00078e33ff */
[----:B------:R-:W-:Y:S01]  /*0480*/  IMAD.MOV.U32 R18, RZ, RZ, R17 ;  /* 0x000000ffff127224 */ /* 0x000fe200078e0011 */
[----:B------:R-:W-:Y:S06]  /*0490*/  BRA `(.L_x_7) ;  /* 0x0000000000107947 */ /* 0x000fec0003800000 */
.L_x_6:
[----:B------:R-:W-:Y:S02]  /*04a0*/  MOV R2, R16 ;  /* 0x0000001000027202 */ /* 0x000fe40000000f00 */
[----:B------:R-:W-:-:S07]  /*04b0*/  MOV R10, 0x4d0 ;  /* 0x000004d0000a7802 */ /* 0x000fce0000000f00 */
[----:B------:R-:W-:Y:S05]  /*04c0*/  CALL.REL.NOINC `($__internal_0_$__cuda_sm20_rem_u64) ;  /* 0x0000001000907944 */ /* 0x000fea0003c00000 */
[----:B------:R-:W-:-:S07]  /*04d0*/  IMAD.MOV.U32 R18, RZ, RZ, R2 ;  /* 0x000000ffff127224 */ /* 0x000fce00078e0002 */
.L_x_7:
[----:B------:R-:W-:Y:S05]  /*04e0*/  BSYNC.RECONVERGENT B3 ;  /* 0x0000000000037941 */ /* 0x000fea0003800200 */
.L_x_5:
[-C--:B------:R-:W-:Y:S01]  /*04f0*/  IMAD R0, R3, R4.reuse, RZ ;  /* 0x0000000403007224 */ /* 0x080fe200078e02ff */
[----:B------:R-:W-:Y:S01]  /*0500*/  ISETP.NE.U32.AND P0, PT, R18, 0x2, PT ;  /* 0x000000021200780c */ /* 0x000fe20003f05070 */
[C---:B------:R-:W-:Y:S01]  /*0510*/  IMAD.WIDE.U32 R20, R4.reuse, R4, RZ ;  /* 0x0000000404147225 */ /* 0x040fe200078e00ff */
[----:B------:R-:W-:Y:S02]  /*0520*/  BSSY.RECONVERGENT B3, `(.L_x_8) ;  /* 0x0000025000037945 */ /* 0x000fe40003800200 */
[----:B------:R-:W-:Y:S01]  /*0530*/  ISETP.NE.AND.EX P0, PT, R19, RZ, PT, P0 ;  /* 0x000000ff1300720c */ /* 0x000fe20003f05300 */
[----:B------:R-:W-:-:S04]  /*0540*/  IMAD R17, R4, R3, R0 ;  /* 0x0000000304117224 */ /* 0x000fc800078e0200 */
[----:B------:R-:W-:-:S04]  /*0550*/  IMAD.IADD R17, R21, 0x1, R17 ;  /* 0x0000000115117824 */ /* 0x000fc800078e0211 */
[-C--:B------:R-:W-:Y:S02]  /*0560*/  IMAD R0, R17, R4.reuse, RZ ;  /* 0x0000000411007224 */ /* 0x080fe400078e02ff */
[----:B------:R-:W-:-:S04]  /*0570*/  IMAD.WIDE.U32 R16, R20, R4, RZ ;  /* 0x0000000414107225 */ /* 0x000fc800078e00ff */
[----:B------:R-:W-:Y:S02]  /*0580*/  IMAD R21, R3, R20, R0 ;  /* 0x0000001403157224 */ /* 0x000fe400078e0200 */
[----:B------:R-:W-:Y:S02]  /*0590*/  VIADD R20, R11, 0x1 ;  /* 0x000000010b147836 */ /* 0x000fe40000000000 */
[----:B------:R-:W-:Y:S01]  /*05a0*/  @P0 IMAD.MOV R20, RZ, RZ, R11 ;  /* 0x000000ffff140224 */ /* 0x000fe200078e020b */
[----:B------:R-:W-:-:S04]  /*05b0*/  IADD3 R0, PT, PT, R17, R21, RZ ;  /* 0x0000001511007210 */ /* 0x000fc80007ffe0ff */
[----:B------:R-:W-:-:S04]  /*05c0*/  LOP3.LUT R2, R0, R15, RZ, 0xfc, !PT ;  /* 0x0000000f00027212 */ /* 0x000fc800078efcff */
[----:B------:R-:W-:-:S13]  /*05d0*/  ISETP.NE.U32.AND P1, PT, R2, RZ, PT ;  /* 0x000000ff0200720c */ /* 0x000fda0003f25070 */
[----:B------:R-:W-:Y:S05]  /*05e0*/  @P1 BRA `(.L_x_9) ;  /* 0x00000000004c1947 */ /* 0x000fea0003800000 */
[----:B------:R-:W0:Y:S01]  /*05f0*/  I2F.U32.RP R2, R14 ;  /* 0x0000000e00027306 */ /* 0x000e220000209000 */
[----:B------:R-:W-:Y:S01]  /*0600*/  IMAD.MOV R19, RZ, RZ, -R14 ;  /* 0x000000ffff137224 */ /* 0x000fe200078e0a0e */
[----:B------:R-:W-:Y:S01]  /*0610*/  ISETP.NE.U32.AND P1, PT, R14, RZ, PT ;  /* 0x000000ff0e00720c */ /* 0x000fe20003f25070 */
[----:B------:R-:W-:-:S05]  /*0620*/  IMAD.MOV.U32 R10, RZ, RZ, RZ ;  /* 0x000000ffff0a7224 */ /* 0x000fca00078e00ff */
[----:B0-----:R-:W0:Y:S02]  /*0630*/  MUFU.RCP R2, R2 ;  /* 0x0000000200027308 */ /* 0x001e240000001000 */
[----:B0-----:R-:W-:-:S06]  /*0640*/  IADD3 R17, PT, PT, R2, 0xffffffe, RZ ;  /* 0x0ffffffe02117810 */ /* 0x001fcc0007ffe0ff */
[----:B------:R-:W0:Y:S02]  /*0650*/  F2I.FTZ.U32.TRUNC.NTZ R11, R17 ;  /* 0x00000011000b7305 */ /* 0x000e24000021f000 */
[----:B0-----:R-:W-:-:S04]  /*0660*/  IMAD R19, R19, R11, RZ ;  /* 0x0000000b13137224 */ /* 0x001fc800078e02ff */
[----:B------:R-:W-:-:S06]  /*0670*/  IMAD.HI.U32 R19, R11, R19, R10 ;  /* 0x000000130b137227 */ /* 0x000fcc00078e000a */
[----:B------:R-:W-:-:S05]  /*0680*/  IMAD.HI.U32 R0, R19, R16, RZ ;  /* 0x0000001013007227 */ /* 0x000fca00078e00ff */
[----:B------:R-:W-:-:S05]  /*0690*/  IADD3 R11, PT, PT, -R0, RZ, RZ ;  /* 0x000000ff000b7210 */ /* 0x000fca0007ffe1ff */
[----:B------:R-:W-:Y:S02]  /*06a0*/  IMAD R10, R14, R11, R16 ;  /* 0x0000000b0e0a7224 */ /* 0x000fe400078e0210 */
[----:B------:R-:W-:-:S03]  /*06b0*/  HFMA2 R11, -RZ, RZ, 0, 0 ;  /* 0x00000000ff0b7431 */ /* 0x000fc600000001ff */
[----:B------:R-:W-:-:S13]  /*06c0*/  ISETP.GE.U32.AND P0, PT, R10, R14, PT ;  /* 0x0000000e0a00720c */ /* 0x000fda0003f06070 */
[----:B------:R-:W-:-:S05]  /*06d0*/  @P0 IMAD.IADD R10, R10, 0x1, -R14 ;  /* 0x000000010a0a0824 */ /* 0x000fca00078e0a0e */
[----:B------:R-:W-:-:S13]  /*06e0*/  ISETP.GE.U32.AND P0, PT, R10, R14, PT ;  /* 0x0000000e0a00720c */ /* 0x000fda0003f06070 */
[----:B------:R-:W-:Y:S01]  /*06f0*/  @P0 IMAD.IADD R10, R10, 0x1, -R14 ;  /* 0x000000010a0a0824 */ /* 0x000fe200078e0a0e */
[----:B------:R-:W-:Y:S01]  /*0700*/  @!P1 LOP3.LUT R10, RZ, R14, RZ, 0x33, !PT ;  /* 0x0000000eff0a9212 */ /* 0x000fe200078e33ff */
[----:B------:R-:W-:Y:S06]  /*0710*/  BRA `(.L_x_10) ;  /* 0x0000000000147947 */ /* 0x000fec0003800000 */
.L_x_9:
[----:B------:R-:W-:Y:S01]  /*0720*/  IMAD.MOV.U32 R2, RZ, RZ, R16 ;  /* 0x000000ffff027224 */ /* 0x000fe200078e0010 */
[----:B------:R-:W-:-:S07]  /*0730*/  MOV R10, 0x750 ;  /* 0x00000750000a7802 */ /* 0x000fce0000000f00 */
[----:B------:R-:W-:Y:S05]  /*0740*/  CALL.REL.NOINC `($__internal_0_$__cuda_sm20_rem_u64) ;  /* 0x0000000c00f07944 */ /* 0x000fea0003c00000 */
[----:B------:R-:W-:Y:S01]  /*0750*/  IMAD.MOV.U32 R10, RZ, RZ, R2 ;  /* 0x000000ffff0a7224 */ /* 0x000fe200078e0002 */
[----:B------:R-:W-:-:S07]  /*0760*/  MOV R11, R19 ;  /* 0x00000013000b7202 */ /* 0x000fce0000000f00 */
.L_x_10:
[----:B------:R-:W-:Y:S05]  /*0770*/  BSYNC.RECONVERGENT B3 ;  /* 0x0000000000037941 */ /* 0x000fea0003800200 */
.L_x_8:
[----:B------:R-:W-:Y:S01]  /*0780*/  IMAD.MOV.U32 R2, RZ, RZ, R4 ;  /* 0x000000ffff027224 */ /* 0x000fe200078e0004 */
[----:B------:R-:W-:Y:S01]  /*0790*/  BSSY.RECONVERGENT B3, `(.L_x_11) ;  /* 0x0000029000037945 */ /* 0x000fe20003800200 */
[-C--:B------:R-:W-:Y:S02]  /*07a0*/  IMAD R0, R3, R4.reuse, RZ ;  /* 0x0000000403007224 */ /* 0x080fe400078e02ff */
[----:B------:R-:W-:-:S04]  /*07b0*/  IMAD.WIDE.U32 R16, R4, R4, R2 ;  /* 0x0000000404107225 */ /* 0x000fc800078e0002 */
[C---:B------:R-:W-:Y:S01]  /*07c0*/  IMAD R0, R4.reuse, R3, R0 ;  /* 0x0000000304007224 */ /* 0x040fe200078e0200 */
[----:B------:R-:W-:-:S04]  /*07d0*/  IADD3 R19, P0, PT, R4, R16, RZ ;  /* 0x0000001004137210 */ /* 0x000fc80007f1e0ff */
[C---:B------:R-:W-:Y:S01]  /*07e0*/  IADD3.X R21, PT, PT, R3.reuse, R0, R17, P0, !PT ;  /* 0x0000000003157210 */ /* 0x040fe200007fe411 */
[-C--:B------:R-:W-:Y:S01]  /*07f0*/  IMAD R0, R3, R19.reuse, RZ ;  /* 0x0000001303007224 */ /* 0x080fe200078e02ff */
[----:B------:R-:W-:Y:S01]  /*0800*/  ISETP.NE.U32.AND P0, PT, R10, 0x2, PT ;  /* 0x000000020a00780c */ /* 0x000fe20003f05070 */
[----:B------:R-:W-:-:S03]  /*0810*/  IMAD.WIDE.U32 R16, R4, R19, R2 ;  /* 0x0000001304107225 */ /* 0x000fc600078e0002 */
[----:B------:R-:W-:Y:S01]  /*0820*/  ISETP.NE.AND.EX P0, PT, R11, RZ, PT, P0 ;  /* 0x000000ff0b00720c */ /* 0x000fe20003f05300 */
[----:B------:R-:W-:Y:S01]  /*0830*/  IMAD R23, R4, R21, R0 ;  /* 0x0000001504177224 */ /* 0x000fe200078e0200 */
[----:B------:R-:W-:Y:S02]  /*0840*/  IADD3 R2, P1, P2, R19, 0x1, R16 ;  /* 0x0000000113027810 */ /* 0x000fe40007a3e010 */
[----:B------:R-:W-:Y:S01]  /*0850*/  IADD3 R11, PT, PT, R20, 0x1, RZ ;  /* 0x00000001140b7810 */ /* 0x000fe20007ffe0ff */
[----:B------:R-:W-:-:S05]  /*0860*/  IMAD.IADD R16, R17, 0x1, R23 ;  /* 0x0000000111107824 */ /* 0x000fca00078e0217 */
[----:B------:R-:W-:-:S03]  /*0870*/  IADD3.X R0, PT, PT, R21, RZ, R16, P1, P2 ;  /* 0x000000ff15007210 */ /* 0x000fc60000fe4410 */
[----:B------:R-:W-:Y:S01]  /*0880*/  @P0 IMAD.MOV R11, RZ, RZ, R20 ;  /* 0x000000ffff0b0224 */ /* 0x000fe200078e0214 */
[----:B------:R-:W-:-:S04]  /*0890*/  LOP3.LUT R10, R0, R15, RZ, 0xfc, !PT ;  /* 0x0000000f000a7212 */ /* 0x000fc800078efcff */
[----:B------:R-:W-:-:S13]  /*08a0*/  ISETP.NE.U32.AND P1, PT, R10, RZ, PT ;  /* 0x000000ff0a00720c */ /* 0x000fda0003f25070 */
[----:B------:R-:W-:Y:S05]  /*08b0*/  @P1 BRA `(.L_x_12) ;  /* 0x00000000004c1947 */ /* 0x000fea0003800000 */
[----:B------:R-:W0:Y:S01]  /*08c0*/  I2F.U32.RP R10, R14 ;  /* 0x0000000e000a7306 */ /* 0x000e220000209000 */
[----:B------:R-:W-:Y:S02]  /*08d0*/  IADD3 R19, PT, PT, RZ, -R14, RZ ;  /* 0x8000000eff137210 */ /* 0x000fe40007ffe0ff */
[----:B------:R-:W-:-:S05]  /*08e0*/  ISETP.NE.U32.AND P1, PT, R14, RZ, PT ;  /* 0x000000ff0e00720c */ /* 0x000fca0003f25070 */
[----:B0-----:R-:W0:Y:S02]  /*08f0*/  MUFU.RCP R10, R10 ;  /* 0x0000000a000a7308 */ /* 0x001e240000001000 */
[----:B0-----:R-:W-:-:S06]  /*0900*/  VIADD R16, R10, 0xffffffe ;  /* 0x0ffffffe0a107836 */ /* 0x001fcc0000000000 */
[----:B------:R0:W1:Y:S02]  /*0910*/  F2I.FTZ.U32.TRUNC.NTZ R17, R16 ;  /* 0x0000001000117305 */ /* 0x000064000021f000 */
[----:B0-----:R-:W-:Y:S02]  /*0920*/  IMAD.MOV.U32 R16, RZ, RZ, RZ ;  /* 0x000000ffff107224 */ /* 0x001fe400078e00ff */
[----:B-1----:R-:W-:-:S04]  /*0930*/  IMAD R19, R19, R17, RZ ;  /* 0x0000001113137224 */ /* 0x002fc800078e02ff */
[----:B------:R-:W-:-:S06]  /*0940*/  IMAD.HI.U32 R19, R17, R19, R16 ;  /* 0x0000001311137227 */ /* 0x000fcc00078e0010 */
[----:B------:R-:W-:-:S04]  /*0950*/  IMAD.HI.U32 R0, R19, R2, RZ ;  /* 0x0000000213007227 */ /* 0x000fc800078e00ff */
[----:B------:R-:W-:Y:S02]  /*0960*/  IMAD.MOV R17, RZ, RZ, -R0 ;  /* 0x000000ffff117224 */ /* 0x000fe400078e0a00 */
[----:B------:R-:W-:Y:S02]  /*0970*/  IMAD.MOV.U32 R19, RZ, RZ, RZ ;  /* 0x000000ffff137224 */ /* 0x000fe400078e00ff */
[----:B------:R-:W-:-:S05]  /*0980*/  IMAD R18, R14, R17, R2 ;  /* 0x000000110e127224 */ /* 0x000fca00078e0202 */
[----:B------:R-:W-:-:S13]  /*0990*/  ISETP.GE.U32.AND P0, PT, R18, R14, PT ;  /* 0x0000000e1200720c */ /* 0x000fda0003f06070 */
[----:B------:R-:W-:-:S04]  /*09a0*/  @P0 IADD3 R18, PT, PT, -R14, R18, RZ ;  /* 0x000000120e120210 */ /* 0x000fc80007ffe1ff */
[----:B------:R-:W-:-:S13]  /*09b0*/  ISETP.GE.U32.AND P0, PT, R18, R14, PT ;  /* 0x0000000e1200720c */ /* 0x000fda0003f06070 */
[----:B------:R-:W-:Y:S01]  /*09c0*/  @P0 IMAD.IADD R18, R18, 0x1, -R14 ;  /* 0x0000000112120824 */ /* 0x000fe200078e0a0e */
[----:B------:R-:W-:Y:S01]  /*09d0*/  @!P1 LOP3.LUT R18, RZ, R14, RZ, 0x33, !PT ;  /* 0x0000000eff129212 */ /* 0x000fe200078e33ff */
[----:B------:R-:W-:Y:S06]  /*09e0*/  BRA `(.L_x_13) ;  /* 0x00000000000c7947 */ /* 0x000fec0003800000 */
.L_x_12:
[----:B------:R-:W-:-:S07]  /*09f0*/  MOV R10, 0xa10 ;  /* 0x00000a10000a7802 */ /* 0x000fce0000000f00 */
[----:B------:R-:W-:Y:S05]  /*0a00*/  CALL.REL.NOINC `($__internal_0_$__cuda_sm20_rem_u64) ;  /* 0x0000000c00407944 */ /* 0x000fea0003c00000 */
[----:B------:R-:W-:-:S07]  /*0a10*/  MOV R18, R2 ;  /* 0x0000000200127202 */ /* 0x000fce0000000f00 */
.L_x_13:
[----:B------:R-:W-:Y:S05]  /*0a20*/  BSYNC.RECONVERGENT B3 ;  /* 0x0000000000037941 */ /* 0x000fea0003800200 */
.L_x_11:
[----:B------:R-:W-:Y:S01]  /*0a30*/  IADD3 R17, P0, PT, R4, 0x2, RZ ;  /* 0x0000000204117810 */ /* 0x000fe20007f1e0ff */
[----:B------:R-:W-:Y:S04]  /*0a40*/  BSSY.RECONVERGENT B3, `(.L_x_14) ;  /* 0x0000029000037945 */ /* 0x000fe80003800200 */
[----:B------:R-:W-:Y:S01]  /*0a50*/  IMAD.X R2, RZ, RZ, R3, P0 ;  /* 0x000000ffff027224 */ /* 0x000fe200000e0603 */
[----:B------:R-:W-:Y:S01]  /*0a60*/  ISETP.NE.U32.AND P0, PT, R18, 0x2, PT ;  /* 0x000000021200780c */ /* 0x000fe20003f05070 */
[----:B------:R-:W-:-:S03]  /*0a70*/  IMAD.WIDE.U32 R20, R17, R17, RZ ;  /* 0x0000001111147225 */ /* 0x000fc600078e00ff */
[----:B------:R-:W-:Y:S01]  /*0a80*/  ISETP.NE.AND.EX P0, PT, R19, RZ, PT, P0 ;  /* 0x000000ff1300720c */ /* 0x000fe20003f05300 */
[----:B------:R-:W-:-:S04]  /*0a90*/  IMAD R0, R2, R17, RZ ;  /* 0x0000001102007224 */ /* 0x000fc800078e02ff */
        /* <DEDUP_REMOVED lines=30> */
.L_x_15:
[----:B------:R-:W-:Y:S01]  /*0c80*/  IMAD.MOV.U32 R2, RZ, RZ, R16 ;  /* 0x000000ffff027224 */ /* 0x000fe200078e0010 */
[----:B------:R-:W-:-:S07]  /*0c90*/  MOV R10, 0xcb0 ;  /* 0x00000cb0000a7802 */ /* 0x000fce0000000f00 */
[----:B------:R-:W-:Y:S05]  /*0ca0*/  CALL.REL.NOINC `($__internal_0_$__cuda_sm20_rem_u64) ;  /* 0x0000000800987944 */ /* 0x000fea0003c00000 */
[----:B------:R-:W-:Y:S01]  /*0cb0*/  IMAD.MOV.U32 R10, RZ, RZ, R2 ;  /* 0x000000ffff0a7224 */ /* 0x000fe200078e0002 */
[----:B------:R-:W-:-:S07]  /*0cc0*/  MOV R11, R19 ;  /* 0x00000013000b7202 */ /* 0x000fce0000000f00 */
.L_x_16:
[----:B------:R-:W-:Y:S05]  /*0cd0*/  BSYNC.RECONVERGENT B3 ;  /* 0x0000000000037941 */ /* 0x000fea0003800200 */
.L_x_14:
[----:B------:R-:W-:Y:S02]  /*0ce0*/  IADD3 R4, P2, PT, R4, 0x4, RZ ;  /* 0x0000000404047810 */ /* 0x000fe40007f5e0ff */
[----:B------:R-:W-:Y:S02]  /*0cf0*/  ISETP.NE.U32.AND P0, PT, R10, 0x2, PT ;  /* 0x000000020a00780c */ /* 0x000fe40003f05070 */
[----:B------:R-:W-:Y:S01]  /*0d00*/  IADD3 R0, P1, PT, R4, -R5, RZ ;  /* 0x8000000504007210 */ /* 0x000fe20007f3e0ff */
[----:B------:R-:W-:Y:S01]  /*0d10*/  IMAD.X R3, RZ, RZ, R3, P2 ;  /* 0x000000ffff037224 */ /* 0x000fe200010e0603 */
[----:B------:R-:W-:Y:S02]  /*0d20*/  ISETP.NE.AND.EX P0, PT, R11, RZ, PT, P0 ;  /* 0x000000ff0b00720c */ /* 0x000fe40003f05300 */
[----:B------:R-:W-:Y:S01]  /*0d30*/  ISETP.NE.U32.AND P2, PT, R0, 0x2, PT ;  /* 0x000000020000780c */ /* 0x000fe20003f45070 */
[----:B------:R-:W-:Y:S01]  /*0d40*/  IMAD.X R0, R3, 0x1, ~R6, P1 ;  /* 0x0000000103007824 */ /* 0x000fe200008e0e06 */
[----:B------:R-:W-:-:S04]  /*0d50*/  IADD3 R11, PT, PT, R20, 0x1, RZ ;  /* 0x00000001140b7810 */ /* 0x000fc80007ffe0ff */
[----:B------:R-:W-:-:S05]  /*0d60*/  ISETP.NE.AND.EX P1, PT, R0, RZ, PT, P2 ;  /* 0x000000ff0000720c */ /* 0x000fca0003f25320 */
[----:B------:R-:W-:-:S08]  /*0d70*/  @P0 IMAD.MOV R11, RZ, RZ, R20 ;  /* 0x000000ffff0b0224 */ /* 0x000fd000078e0214 */
[----:B------:R-:W-:Y:S05]  /*0d80*/  @P1 BRA `(.L_x_17) ;  /* 0xfffffff4003c1947 */ /* 0x000fea000383ffff */
[----:B------:R-:W-:Y:S05]  /*0d90*/  BSYNC.RECONVERGENT B2 ;  /* 0x0000000000027941 */ /* 0x000fea0003800200 */
.L_x_4:
[----:B------:R-:W-:-:S04]  /*0da0*/  IADD3 R4, P0, PT, R4, -0x1, RZ ;  /* 0xffffffff04047810 */ /* 0x000fc80007f1e0ff */
[----:B------:R-:W-:-:S09]  /*0db0*/  IADD3.X R5, PT, PT, R3, -0x1, RZ, P0, !PT ;  /* 0xffffffff03057810 */ /* 0x000fd200007fe4ff */
.L_x_3:
[----:B------:R-:W-:Y:S05]  /*0dc0*/  BSYNC.RECONVERGENT B1 ;  /* 0x0000000000017941 */ /* 0x000fea0003800200 */
.L_x_2:
[----:B------:R-:W-:-:S04]  /*0dd0*/  ISETP.NE.U32.AND P0, PT, R7, RZ, PT ;  /* 0x000000ff0700720c */ /* 0x000fc80003f05070 */
[----:B------:R-:W-:-:S13]  /*0de0*/  ISETP.NE.AND.EX P0, PT, RZ, RZ, PT, P0 ;  /* 0x000000ffff00720c */ /* 0x000fda0003f05300 */
[----:B------:R-:W-:Y:S05]  /*0df0*/  @!P0 BRA `(.L_x_1) ;  /* 0x0000000800108947 */ /* 0x000fea0003800000 */
[-C--:B------:R-:W-:Y:S01]  /*0e00*/  IMAD R0, R5, R4.reuse, RZ ;  /* 0x0000000405007224 */ /* 0x080fe200078e02ff */
[----:B------:R-:W-:Y:S01]  /*0e10*/  BSSY.RECONVERGENT B1, `(.L_x_18) ;  /* 0x0000021000017945 */ /* 0x000fe20003800200 */
[----:B------:R-:W-:-:S04]  /*0e20*/  IMAD.WIDE.U32 R16, R4, R4, RZ ;  /* 0x0000000404107225 */ /* 0x000fc800078e00ff */
        /* <DEDUP_REMOVED lines=15> */
[----:B0-----:R-:W-:Y:S02]  /*0f20*/  HFMA2 R16, -RZ, RZ, 0, 0 ;  /* 0x00000000ff107431 */ /* 0x001fe400000001ff */
        /* <DEDUP_REMOVED lines=10> */
[----:B------:R-:W-:Y:S01]  /*0fd0*/  @!P1 LOP3.LUT R2, RZ, R14, RZ, 0x33, !PT ;  /* 0x0000000eff029212 */ /* 0x000fe200078e33ff */
[----:B------:R-:W-:Y:S06]  /*0fe0*/  BRA `(.L_x_20) ;  /* 0x00000000000c7947 */ /* 0x000fec0003800000 */
.L_x_19:
[----:B------:R-:W-:-:S07]  /*0ff0*/  MOV R10, 0x1010 ;  /* 0x00001010000a7802 */ /* 0x000fce0000000f00 */
[----:B------:R-:W-:Y:S05]  /*1000*/  CALL.REL.NOINC `($__internal_0_$__cuda_sm20_rem_u64) ;  /* 0x0000000400c07944 */ /* 0x000fea0003c00000 */
[----:B------:R-:W-:-:S07]  /*1010*/  IMAD.MOV.U32 R3, RZ, RZ, R19 ;  /* 0x000000ffff037224 */ /* 0x000fce00078e0013 */
.L_x_20:
[----:B------:R-:W-:Y:S05]  /*1020*/  BSYNC.RECONVERGENT B1 ;  /* 0x0000000000017941 */ /* 0x000fea0003800200 */
.L_x_18:
[----:B------:R-:W-:Y:S02]  /*1030*/  ISETP.NE.U32.AND P0, PT, R2, 0x2, PT ;  /* 0x000000020200780c */ /* 0x000fe40003f05070 */
[----:B------:R-:W-:Y:S02]  /*1040*/  ISETP.NE.U32.AND P1, PT, R7, 0x1, PT ;  /* 0x000000010700780c */ /* 0x000fe40003f25070 */
[----:B------:R-:W-:Y:S02]  /*1050*/  ISETP.NE.AND.EX P0, PT, R3, RZ, PT, P0 ;  /* 0x000000ff0300720c */ /* 0x000fe40003f05300 */
[----:B------:R-:W-:Y:S02]  /*1060*/  ISETP.NE.AND.EX P1, PT, RZ, RZ, PT, P1 ;  /* 0x000000ffff00720c */ /* 0x000fe40003f25310 */
[----:B------:R-:W-:-:S09]  /*1070*/  IADD3 R0, PT, PT, R11, 0x1, RZ ;  /* 0x000000010b007810 */ /* 0x000fd20007ffe0ff */
[----:B------:R-:W-:-:S04]  /*1080*/  @P0 IMAD.MOV R0, RZ, RZ, R11 ;  /* 0x000000ffff000224 */ /* 0x000fc800078e020b */
[----:B------:R-:W-:Y:S01]  /*1090*/  IMAD.MOV.U32 R11, RZ, RZ, R0 ;  /* 0x000000ffff0b7224 */ /* 0x000fe200078e0000 */
[----:B------:R-:W-:Y:S06]  /*10a0*/  @!P1 BRA `(.L_x_1) ;  /* 0x0000000400649947 */ /* 0x000fec0003800000 */
[-C--:B------:R-:W-:Y:S01]  /*10b0*/  IMAD R0, R5, R4.reuse, RZ ;  /* 0x0000000405007224 */ /* 0x080fe200078e02ff */
[----:B------:R-:W-:Y:S01]  /*10c0*/  BSSY.RECONVERGENT B1, `(.L_x_21) ;  /* 0x0000025000017945 */ /* 0x000fe20003800200 */
[----:B------:R-:W-:-:S04]  /*10d0*/  IMAD.WIDE.U32 R2, R4, R4, R4 ;  /* 0x0000000404027225 */ /* 0x000fc800078e0004 */
[C---:B------:R-:W-:Y:S01]  /*10e0*/  IMAD R0, R4.reuse, R5, R0 ;  /* 0x0000000504007224 */ /* 0x040fe200078e0200 */
[----:B------:R-:W-:-:S04]  /*10f0*/  IADD3 R17, P0, PT, R4, R2, RZ ;  /* 0x0000000204117210 */ /* 0x000fc80007f1e0ff */
[C---:B------:R-:W-:Y:S01]  /*1100*/  IADD3.X R19, PT, PT, R5.reuse, R0, R3, P0, !PT ;  /* 0x0000000005137210 */ /* 0x040fe200007fe403 */
[-C--:B------:R-:W-:Y:S02]  /*1110*/  IMAD R0, R5, R17.reuse, RZ ;  /* 0x0000001105007224 */ /* 0x080fe400078e02ff */
[----:B------:R-:W-:-:S04]  /*1120*/  IMAD.WIDE.U32 R2, R4, R17, R4 ;  /* 0x0000001104027225 */ /* 0x000fc800078e0004 */
[----:B------:R-:W-:Y:S01]  /*1130*/  IMAD R21, R4, R19, R0 ;  /* 0x0000001304157224 */ /* 0x000fe200078e0200 */
[----:B------:R-:W-:-:S04]  /*1140*/  IADD3 R17, P0, P1, R17, 0x1, R2 ;  /* 0x0000000111117810 */ /* 0x000fc8000791e002 */
[----:B------:R-:W-:-:S04]  /*1150*/  IADD3 R2, PT, PT, R3, R21, RZ ;  /* 0x0000001503027210 */ /* 0x000fc80007ffe0ff */
[----:B------:R-:W-:-:S04]  /*1160*/  IADD3.X R0, PT, PT, R19, RZ, R2, P0, P1 ;  /* 0x000000ff13007210 */ /* 0x000fc800007e2402 */
[----:B------:R-:W-:-:S04]  /*1170*/  LOP3.LUT R2, R0, R15, RZ, 0xfc, !PT ;  /* 0x0000000f00027212 */ /* 0x000fc800078efcff */
[----:B------:R-:W-:-:S13]  /*1180*/  ISETP.NE.U32.AND P0, PT, R2, RZ, PT ;  /* 0x000000ff0200720c */ /* 0x000fda0003f05070 */
[----:B------:R-:W-:Y:S05]  /*1190*/  @P0 BRA `(.L_x_22) ;  /* 0x00000000004c0947 */ /* 0x000fea0003800000 */
[----:B------:R-:W0:Y:S01]  /*11a0*/  I2F.U32.RP R6, R14 ;  /* 0x0000000e00067306 */ /* 0x000e220000209000 */
[----:B------:R-:W-:Y:S01]  /*11b0*/  IMAD.MOV R19, RZ, RZ, -R14 ;  /* 0x000000ffff137224 */ /* 0x000fe200078e0a0e */
[----:B------:R-:W-:Y:S02]  /*11c0*/  MOV R2, RZ ;  /* 0x000000ff00027202 */ /* 0x000fe40000000f00 */
[----:B------:R-:W-:-:S04]  /*11d0*/  ISETP.NE.U32.AND P1, PT, R14, RZ, PT ;  /* 0x000000ff0e00720c */ /* 0x000fc80003f25070 */
[----:B0-----:R-:W0:Y:S02]  /*11e0*/  MUFU.RCP R6, R6 ;  /* 0x0000000600067308 */ /* 0x001e240000001000 */
[----:B0-----:R-:W-:-:S06]  /*11f0*/  VIADD R10, R6, 0xffffffe ;  /* 0x0ffffffe060a7836 */ /* 0x001fcc0000000000 */
[----:B------:R-:W0:Y:S02]  /*1200*/  F2I.FTZ.U32.TRUNC.NTZ R3, R10 ;  /* 0x0000000a00037305 */ /* 0x000e24000021f000 */
[----:B0-----:R-:W-:-:S04]  /*1210*/  IMAD R19, R19, R3, RZ ;  /* 0x0000000313137224 */ /* 0x001fc800078e02ff */
        /* <DEDUP_REMOVED lines=11> */
.L_x_22:
[----:B------:R-:W-:Y:S02]  /*12d0*/  MOV R2, R17 ;  /* 0x0000001100027202 */ /* 0x000fe40000000f00 */
[----:B------:R-:W-:-:S07]  /*12e0*/  MOV R10, 0x1300 ;  /* 0x00001300000a7802 */ /* 0x000fce0000000f00 */
[----:B------:R-:W-:Y:S05]  /*12f0*/  CALL.REL.NOINC `($__internal_0_$__cuda_sm20_rem_u64) ;  /* 0x0000000400047944 */ /* 0x000fea0003c00000 */
[----:B------:R-:W-:-:S07]  /*1300*/  IMAD.MOV.U32 R3, RZ, RZ, R19 ;  /* 0x000000ffff037224 */ /* 0x000fce00078e0013 */
.L_x_23:
[----:B------:R-:W-:Y:S05]  /*1310*/  BSYNC.RECONVERGENT B1 ;  /* 0x0000000000017941 */ /* 0x000fea0003800200 */
.L_x_21:
[----:B------:R-:W-:Y:S02]  /*1320*/  ISETP.NE.U32.AND P0, PT, R2, 0x2, PT ;  /* 0x000000020200780c */ /* 0x000fe40003f05070 */
[----:B------:R-:W-:Y:S02]  /*1330*/  ISETP.NE.U32.AND P1, PT, R7, 0x2, PT ;  /* 0x000000020700780c */ /* 0x000fe40003f25070 */
[----:B------:R-:W-:Y:S02]  /*1340*/  ISETP.NE.AND.EX P0, PT, R3, RZ, PT, P0 ;  /* 0x000000ff0300720c */ /* 0x000fe40003f05300 */
[----:B------:R-:W-:Y:S02]  /*1350*/  ISETP.NE.AND.EX P1, PT, RZ, RZ, PT, P1 ;  /* 0x000000ffff00720c */ /* 0x000fe40003f25310 */
[----:B------:R-:W-:-:S09]  /*1360*/  IADD3 R0, PT, PT, R11, 0x1, RZ ;  /* 0x000000010b007810 */ /* 0x000fd20007ffe0ff */
[----:B------:R-:W-:-:S05]  /*1370*/  @P0 IMAD.MOV R0, RZ, RZ, R11 ;  /* 0x000000ffff000224 */ /* 0x000fca00078e020b */
[----:B------:R-:W-:Y:S01]  /*1380*/  MOV R11, R0 ;  /* 0x00000000000b7202 */ /* 0x000fe20000000f00 */
[----:B------:R-:W-:Y:S06]  /*1390*/  @!P1 BRA `(.L_x_1) ;  /* 0x0000000000a89947 */ /* 0x000fec0003800000 */
[----:B------:R-:W-:Y:S01]  /*13a0*/  IADD3 R3, P0, PT, R4, 0x2, RZ ;  /* 0x0000000204037810 */ /* 0x000fe20007f1e0ff */
[----:B------:R-:W-:Y:S04]  /*13b0*/  BSSY.RECONVERGENT B1, `(.L_x_24) ;  /* 0x0000023000017945 */ /* 0x000fe80003800200 */
[----:B------:R-:W-:Y:S02]  /*13c0*/  IMAD.X R6, RZ, RZ, R5, P0 ;  /* 0x000000ffff067224 */ /* 0x000fe400000e0605 */
[----:B------:R-:W-:-:S04]  /*13d0*/  IMAD.WIDE.U32 R4, R3, R3, RZ ;  /* 0x0000000303047225 */ /* 0x000fc800078e00ff */
[----:B------:R-:W-:-:S04]  /*13e0*/  IMAD R0, R6, R3, RZ ;  /* 0x0000000306007224 */ /* 0x000fc800078e02ff */
[----:B------:R-:W-:-:S05]  /*13f0*/  IMAD R7, R3, R6, R0 ;  /* 0x0000000603077224 */ /* 0x000fca00078e0200 */
[----:B------:R-:W-:-:S05]  /*1400*/  IADD3 R0, PT, PT, R5, R7, RZ ;  /* 0x0000000705007210 */ /* 0x000fca0007ffe0ff */
[-C--:B------:R-:W-:Y:S02]  /*1410*/  IMAD R5, R0, R3.reuse, RZ ;  /* 0x0000000300057224 */ /* 0x080fe400078e02ff */
[----:B------:R-:W-:-:S04]  /*1420*/  IMAD.WIDE.U32 R2, R4, R3, RZ ;  /* 0x0000000304027225 */ /* 0x000fc800078e00ff */
[----:B------:R-:W-:-:S04]  /*1430*/  IMAD R5, R6, R4, R5 ;  /* 0x0000000406057224 */ /* 0x000fc800078e0205 */
[----:B------:R-:W-:-:S05]  /*1440*/  IMAD.IADD R0, R3, 0x1, R5 ;  /* 0x0000000103007824 */ /* 0x000fca00078e0205 */
[----:B------:R-:W-:-:S04]  /*1450*/  LOP3.LUT R4, R0, R15, RZ, 0xfc, !PT ;  /* 0x0000000f00047212 */ /* 0x000fc800078efcff */
[----:B------:R-:W-:-:S13]  /*1460*/  ISETP.NE.U32.AND P0, PT, R4, RZ, PT ;  /* 0x000000ff0400720c */ /* 0x000fda0003f05070 */
[----:B------:R-:W-:Y:S05]  /*1470*/  @P0 BRA `(.L_x_25) ;  /* 0x00000000004c0947 */ /* 0x000fea0003800000 */
[----:B------:R-:W0:Y:S01]  /*1480*/  I2F.U32.RP R6, R14 ;  /* 0x0000000e00067306 */ /* 0x000e220000209000 */
[----:B------:R-:W-:Y:S01]  /*1490*/  IMAD.MOV R3, RZ, RZ, -R14 ;  /* 0x000000ffff037224 */ /* 0x000fe200078e0a0e */
[----:B------:R-:W-:-:S06]  /*14a0*/  ISETP.NE.U32.AND P1, PT, R14, RZ, PT ;  /* 0x000000ff0e00720c */ /* 0x000fcc0003f25070 */
[----:B0-----:R-:W0:Y:S02]  /*14b0*/  MUFU.RCP R6, R6 ;  /* 0x0000000600067308 */ /* 0x001e240000001000 */
[----:B0-----:R-:W-:-:S06]  /*14c0*/  IADD3 R4, PT, PT, R6, 0xffffffe, RZ ;  /* 0x0ffffffe06047810 */ /* 0x001fcc0007ffe0ff */
[----:B------:R0:W1:Y:S02]  /*14d0*/  F2I.FTZ.U32.TRUNC.NTZ R5, R4 ;  /* 0x0000000400057305 */ /* 0x000064000021f000 */
[----:B0-----:R-:W-:Y:S02]  /*14e0*/  HFMA2 R4, -RZ, RZ, 0, 0 ;  /* 0x00000000ff047431 */ /* 0x001fe400000001ff */
[----:B-1----:R-:W-:-:S04]  /*14f0*/  IMAD R3, R3, R5, RZ ;  /* 0x0000000503037224 */ /* 0x002fc800078e02ff */
[----:B------:R-:W-:-:S06]  /*1500*/  IMAD.HI.U32 R3, R5, R3, R4 ;  /* 0x0000000305037227 */ /* 0x000fcc00078e0004 */
[----:B------:R-:W-:-:S04]  /*1510*/  IMAD.HI.U32 R0, R3, R2, RZ ;  /* 0x0000000203007227 */ /* 0x000fc800078e00ff */
[----:B------:R-:W-:-:S04]  /*1520*/  IMAD.MOV R3, RZ, RZ, -R0 ;  /* 0x000000ffff037224 */ /* 0x000fc800078e0a00 */
[----:B------:R-:W-:Y:S01]  /*1530*/  IMAD R2, R14, R3, R2 ;  /* 0x000000030e027224 */ /* 0x000fe200078e0202 */
[----:B------:R-:W-:-:S04]  /*1540*/  MOV R3, RZ ;  /* 0x000000ff00037202 */ /* 0x000fc80000000f00 */
[----:B------:R-:W-:-:S13]  /*1550*/  ISETP.GE.U32.AND P0, PT, R2, R14, PT ;  /* 0x0000000e0200720c */ /* 0x000fda0003f06070 */
[----:B------:R-:W-:-:S04]  /*1560*/  @P0 IADD3 R2, PT, PT, -R14, R2, RZ ;  /* 0x000000020e020210 */ /* 0x000fc80007ffe1ff */
[----:B------:R-:W-:-:S13]  /*1570*/  ISETP.GE.U32.AND P0, PT, R2, R14, PT ;  /* 0x0000000e0200720c */ /* 0x000fda0003f06070 */
[----:B------:R-:W-:Y:S01]  /*1580*/  @P0 IMAD.IADD R2, R2, 0x1, -R14 ;  /* 0x0000000102020824 */ /* 0x000fe200078e0a0e */
[----:B------:R-:W-:Y:S01]  /*1590*/  @!P1 LOP3.LUT R2, RZ, R14, RZ, 0x33, !PT ;  /* 0x0000000eff029212 */ /* 0x000fe200078e33ff */
[----:B------:R-:W-:Y:S06]  /*15a0*/  BRA `(.L_x_26) ;  /* 0x00000000000c7947 */ /* 0x000fec0003800000 */
.L_x_25:
[----:B------:R-:W-:-:S07]  /*15b0*/  MOV R10, 0x15d0 ;  /* 0x000015d0000a7802 */ /* 0x000fce0000000f00 */
[----:B------:R-:W-:Y:S05]  /*15c0*/  CALL.REL.NOINC `($__internal_0_$__cuda_sm20_rem_u64) ;  /* 0x0000000000507944 */ /* 0x000fea0003c00000 */
[----:B------:R-:W-:-:S07]  /*15d0*/  IMAD.MOV.U32 R3, RZ, RZ, R19 ;  /* 0x000000ffff037224 */ /* 0x000fce00078e0013 */
.L_x_26:
[----:B------:R-:W-:Y:S05]  /*15e0*/  BSYNC.RECONVERGENT B1 ;  /* 0x0000000000017941 */ /* 0x000fea0003800200 */
.L_x_24:
[----:B------:R-:W-:Y:S02]  /*15f0*/  ISETP.NE.U32.AND P0, PT, R2, 0x2, PT ;  /* 0x000000020200780c */ /* 0x000fe40003f05070 */
[----:B------:R-:W-:Y:S02]  /*1600*/  IADD3 R0, PT, PT, R11, 0x1, RZ ;  /* 0x000000010b007810 */ /* 0x000fe40007ffe0ff */
[----:B------:R-:W-:-:S13]  /*1610*/  ISETP.NE.AND.EX P0, PT, R3, RZ, PT, P0 ;  /* 0x000000ff0300720c */ /* 0x000fda0003f05300 */
[----:B------:R-:W-:-:S05]  /*1620*/  @P0 IMAD.MOV R0, RZ, RZ, R11 ;  /* 0x000000ffff000224 */ /* 0x000fca00078e020b */
[----:B------:R-:W-:-:S07]  /*1630*/  MOV R11, R0 ;  /* 0x00000000000b7202 */ /* 0x000fce0000000f00 */
.L_x_1:
[----:B------:R-:W-:Y:S05]  /*1640*/  BSYNC.RECONVERGENT B0 ;  /* 0x0000000000007941 */ /* 0x000fea0003800200 */
.L_x_0:
[----:B------:R-:W0:Y:S01]  /*1650*/  LDCU.64 UR4, c[0x0][0x390] ;  /* 0x00007200ff0477ac */ /* 0x000e220008000a00 */
[----:B------:R-:W1:Y:S01]  /*1660*/  LDC.64 R2, c[0x0][0x380] ;  /* 0x0000e000ff027b82 */ /* 0x000e620000000a00 */
[----:B------:R-:W-:Y:S01]  /*1670*/  IADD3 R9, PT, PT, R8, R9, RZ ;  /* 0x0000000908097210 */ /* 0x000fe20007ffe0ff */
[----:B------:R-:W-:Y:S01]  /*1680*/  IMAD.MOV.U32 R5, RZ, RZ, 0x1 ;  /* 0x00000001ff057424 */ /* 0x000fe200078e00ff */
[----:B------:R-:W-:Y:S02]  /*1690*/  VIMNMX R11, PT, PT, R11, 0x2, PT ;  /* 0x000000020b0b7848 */ /* 0x000fe40003fe0100 */
[----:B------:R-:W-:Y:S02]  /*16a0*/  SHF.R.S32.HI R0, RZ, 0x1f, R9 ;  /* 0x0000001fff007819 */ /* 0x000fe40000011409 */
[----:B0-----:R-:W-:-:S04]  /*16b0*/  ISETP.GE.U32.AND P0, PT, R9, UR4, PT ;  /* 0x0000000409007c0c */ /* 0x001fc8000bf06070 */
[----:B------:R-:W-:Y:S01]  /*16c0*/  ISETP.GE.U32.AND.EX P0, PT, R0, UR5, PT, P0 ;  /* 0x0000000500007c0c */ /* 0x000fe2000bf06100 */
[----:B-1----:R-:W-:-:S05]  /*16d0*/  IMAD.WIDE.U32 R2, R11, 0x4, R2 ;  /* 0x000000040b027825 */ /* 0x002fca00078e0002 */
[----:B------:R0:W-:Y:S07]  /*16e0*/  REDG.E.ADD.STRONG.GPU desc[UR6][R2.64], R5 ;  /* 0x000000050200798e */ /* 0x0001ee000c12e106 */
[----:B------:R-:W-:Y:S05]  /*16f0*/  @!P0 BRA `(.L_x_27) ;  /* 0xffffffe800808947 */ /* 0x000fea000383ffff */
[----:B------:R-:W-:Y:S05]  /*1700*/  EXIT ;  /* 0x000000000000794d */ /* 0x000fea0003800000 */
        .weak           $__internal_0_$__cuda_sm20_rem_u64
        .type           $__internal_0_$__cuda_sm20_rem_u64,@function
        .size           $__internal_0_$__cuda_sm20_rem_u64,(.L_x_29 - $__internal_0_$__cuda_sm20_rem_u64)
$__internal_0_$__cuda_sm20_rem_u64:
[----:B------:R-:W-:Y:S01]  /*1710*/  IMAD.MOV.U32 R24, RZ, RZ, R14 ;  /* 0x000000ffff187224 */ /* 0x000fe200078e000e */
[----:B------:R-:W-:-:S04]  /*1720*/  MOV R25, R15 ;  /* 0x0000000f00197202 */ /* 0x000fc80000000f00 */
[----:B------:R-:W0:Y:S08]  /*1730*/  I2F.U64.RP R22, R24 ;  /* 0x0000001800167312 */ /* 0x000e300000309000 */
[----:B0-----:R-:W0:Y:S02]  /*1740*/  MUFU.RCP R22, R22 ;  /* 0x0000001600167308 */ /* 0x001e240000001000 */
[----:B0-----:R-:W-:-:S06]  /*1750*/  VIADD R17, R22, 0x1ffffffe ;  /* 0x1ffffffe16117836 */ /* 0x001fcc0000000000 */
[----:B------:R-:W0:Y:S02]  /*1760*/  F2I.U64.TRUNC R16, R17 ;  /* 0x0000001100107311 */ /* 0x000e24000020d800 */
[----:B0-----:R-:W-:-:S04]  /*1770*/  IMAD.WIDE.U32 R18, R16, R14, RZ ;  /* 0x0000000e10127225 */ /* 0x001fc800078e00ff */
[----:B------:R-:W-:Y:S01]  /*1780*/  IMAD R19, R16, R15, R19 ;  /* 0x0000000f10137224 */ /* 0x000fe200078e0213 */
[----:B------:R-:W-:-:S03]  /*1790*/  IADD3 R21, P0, PT, RZ, -R18, RZ ;  /* 0x80000012ff157210 */ /* 0x000fc60007f1e0ff */
[----:B------:R-:W-:Y:S02]  /*17a0*/  IMAD R19, R17, R14, R19 ;  /* 0x0000000e11137224 */ /* 0x000fe400078e0213 */
[----:B------:R-:W-:-:S03]  /*17b0*/  IMAD.HI.U32 R18, R16, R21, RZ ;  /* 0x0000001510127227 */ /* 0x000fc600078e00ff */
[----:B------:R-:W-:Y:S01]  /*17c0*/  IADD3.X R23, PT, PT, RZ, ~R19, RZ, P0, !PT ;  /* 0x80000013ff177210 */ /* 0x000fe200007fe4ff */
[----:B------:R-:W-:-:S04]  /*17d0*/  IMAD.MOV.U32 R19, RZ, RZ, R16 ;  /* 0x000000ffff137224 */ /* 0x000fc800078e0010 */
[----:B------:R-:W-:-:S04]  /*17e0*/  IMAD.WIDE.U32 R18, P0, R16, R23, R18 ;  /* 0x0000001710127225 */ /* 0x000fc80007800012 */
[C---:B------:R-:W-:Y:S02]  /*17f0*/  IMAD R16, R17.reuse, R23, RZ ;  /* 0x0000001711107224 */ /* 0x040fe400078e02ff */
[----:B------:R-:W-:-:S04]  /*1800*/  IMAD.HI.U32 R19, P1, R17, R21, R18 ;  /* 0x0000001511137227 */ /* 0x000fc80007820012 */
[----:B------:R-:W-:Y:S01]  /*1810*/  IMAD.HI.U32 R21, R17, R23, RZ ;  /* 0x0000001711157227 */ /* 0x000fe200078e00ff */
[----:B------:R-:W-:-:S04]  /*1820*/  IADD3 R19, P2, PT, R16, R19, RZ ;  /* 0x0000001310137210 */ /* 0x000fc80007f5e0ff */
[----:B------:R-:W-:Y:S01]  /*1830*/  IADD3.X R21, PT, PT, R21, R17, RZ, P0, !PT ;  /* 0x0000001115157210 */ /* 0x000fe200007fe4ff */
[----:B------:R-:W-:-:S03]  /*1840*/  IMAD.WIDE.U32 R16, R19, R14, RZ ;  /* 0x0000000e13107225 */ /* 0x000fc600078e00ff */
[----:B------:R-:W-:Y:S01]  /*1850*/  IADD3.X R21, PT, PT, RZ, RZ, R21, P2, P1 ;  /* 0x000000ffff157210 */ /* 0x000fe200017e2415 */
[----:B------:R-:W-:Y:S01]  /*1860*/  IMAD R18, R19, R15, R17 ;  /* 0x0000000f13127224 */ /* 0x000fe200078e0211 */
[----:B------:R-:W-:-:S03]  /*1870*/  IADD3 R17, P0, PT, RZ, -R16, RZ ;  /* 0x80000010ff117210 */ /* 0x000fc60007f1e0ff */
[----:B------:R-:W-:Y:S02]  /*1880*/  IMAD R16, R21, R14, R18 ;  /* 0x0000000e15107224 */ /* 0x000fe400078e0212 */
[----:B------:R-:W-:-:S04]  /*1890*/  IMAD.HI.U32 R18, R19, R17, RZ ;  /* 0x0000001113127227 */ /* 0x000fc800078e00ff */
[----:B------:R-:W-:-:S04]  /*18a0*/  IMAD.X R16, RZ, RZ, ~R16, P0 ;  /* 0x000000ffff107224 */ /* 0x000fc800000e0e10 */
[----:B------:R-:W-:-:S04]  /*18b0*/  IMAD.WIDE.U32 R18, P0, R19, R16, R18 ;  /* 0x0000001013127225 */ /* 0x000fc80007800012 */
[C---:B------:R-:W-:Y:S02]  /*18c0*/  IMAD R22, R21.reuse, R16, RZ ;  /* 0x0000001015167224 */ /* 0x040fe400078e02ff */
[----:B------:R-:W-:-:S04]  /*18d0*/  IMAD.HI.U32 R19, P1, R21, R17, R18 ;  /* 0x0000001115137227 */ /* 0x000fc80007820012 */
[----:B------:R-:W-:Y:S01]  /*18e0*/  IMAD.HI.U32 R16, R21, R16, RZ ;  /* 0x0000001015107227 */ /* 0x000fe200078e00ff */
[----:B------:R-:W-:-:S03]  /*18f0*/  IADD3 R23, P2, PT, R22, R19, RZ ;  /* 0x0000001316177210 */ /* 0x000fc60007f5e0ff */
[----:B------:R-:W-:Y:S01]  /*1900*/  IMAD.MOV.U32 R17, RZ, RZ, RZ ;  /* 0x000000ffff117224 */ /* 0x000fe200078e00ff */
[----:B------:R-:W-:Y:S01]  /*1910*/  IADD3.X R19, PT, PT, R16, R21, RZ, P0, !PT ;  /* 0x0000001510137210 */ /* 0x000fe200007fe4ff */
[----:B------:R-:W-:-:S03]  /*1920*/  IMAD.HI.U32 R16, R23, R2, RZ ;  /* 0x0000000217107227 */ /* 0x000fc600078e00ff */
[----:B------:R-:W-:Y:S01]  /*1930*/  IADD3.X R19, PT, PT, RZ, RZ, R19, P2, P1 ;  /* 0x000000ffff137210 */ /* 0x000fe200017e2413 */
[----:B------:R-:W-:-:S04]  /*1940*/  IMAD.WIDE.U32 R16, R23, R0, R16 ;  /* 0x0000000017107225 */ /* 0x000fc800078e0010 */
[C---:B------:R-:W-:Y:S02]  /*1950*/  IMAD R21, R19.reuse, R0, RZ ;  /* 0x0000000013157224 */ /* 0x040fe400078e02ff */
[----:B------:R-:W-:-:S04]  /*1960*/  IMAD.HI.U32 R16, P0, R19, R2, R16 ;  /* 0x0000000213107227 */ /* 0x000fc80007800010 */
[----:B------:R-:W-:Y:S01]  /*1970*/  IMAD.HI.U32 R18, R19, R0, RZ ;  /* 0x0000000013127227 */ /* 0x000fe200078e00ff */
[----:B------:R-:W-:-:S04]  /*1980*/  IADD3 R19, P1, PT, R21, R16, RZ ;  /* 0x0000001015137210 */ /* 0x000fc80007f3e0ff */
[----:B------:R-:W-:Y:S01]  /*1990*/  IADD3.X R18, PT, PT, R18, RZ, RZ, P0, !PT ;  /* 0x000000ff12127210 */ /* 0x000fe200007fe4ff */
[----:B------:R-:W-:-:S04]  /*19a0*/  IMAD.WIDE.U32 R16, R19, R14, RZ ;  /* 0x0000000e13107225 */ /* 0x000fc800078e00ff */
[----:B------:R-:W-:Y:S01]  /*19b0*/  IMAD.X R21, RZ, RZ, R18, P1 ;  /* 0x000000ffff157224 */ /* 0x000fe200008e0612 */
[----:B------:R-:W-:Y:S01]  /*19c0*/  IADD3 R23, P1, PT, -R16, R2, RZ ;  /* 0x0000000210177210 */ /* 0x000fe20007f3e1ff */
[----:B------:R-:W-:Y:S02]  /*19d0*/  IMAD R19, R19, R15, R17 ;  /* 0x0000000f13137224 */ /* 0x000fe400078e0211 */
[----:B------:R-:W-:Y:S01]  /*19e0*/  IMAD.MOV.U32 R16, RZ, RZ, R10 ;  /* 0x000000ffff107224 */ /* 0x000fe200078e000a */
[-C--:B------:R-:W-:Y:S01]  /*19f0*/  ISETP.GE.U32.AND P0, PT, R23, R14.reuse, PT ;  /* 0x0000000e1700720c */ /* 0x080fe20003f06070 */
[----:B------:R-:W-:-:S05]  /*1a00*/  IMAD R19, R21, R14, R19 ;  /* 0x0000000e15137224 */ /* 0x000fca00078e0213 */
[----:B------:R-:W-:Y:S02]  /*1a10*/  IADD3.X R2, PT, PT, ~R19, R0, RZ, P1, !PT ;  /* 0x0000000013027210 */ /* 0x000fe40000ffe5ff */
[----:B------:R-:W-:Y:S02]  /*1a20*/  IADD3 R17, P1, PT, -R14, R23, RZ ;  /* 0x000000170e117210 */ /* 0x000fe40007f3e1ff */
[----:B------:R-:W-:-:S03]  /*1a30*/  ISETP.GE.U32.AND.EX P0, PT, R2, R15, PT, P0 ;  /* 0x0000000f0200720c */ /* 0x000fc60003f06100 */
[----:B------:R-:W-:Y:S01]  /*1a40*/  IMAD.X R0, R2, 0x1, ~R15, P1 ;  /* 0x0000000102007824 */ /* 0x000fe200008e0e0f */
[----:B------:R-:W-:Y:S02]  /*1a50*/  SEL R17, R17, R23, P0 ;  /* 0x0000001711117207 */ /* 0x000fe40000000000 */
[----:B------:R-:W-:Y:S02]  /*1a60*/  ISETP.NE.U32.AND P1, PT, R14, RZ, PT ;  /* 0x000000ff0e00720c */ /* 0x000fe40003f25070 */
[----:B------:R-:W-:Y:S02]  /*1a70*/  SEL R0, R0, R2, P0 ;  /* 0x0000000200007207 */ /* 0x000fe40000000000 */
[----:B------:R-:W-:Y:S02]  /*1a80*/  ISETP.GE.U32.AND P0, PT, R17, R14, PT ;  /* 0x0000000e1100720c */ /* 0x000fe40003f06070 */
[----:B------:R-:W-:Y:S02]  /*1a90*/  IADD3 R2, P2, PT, -R14, R17, RZ ;  /* 0x000000110e027210 */ /* 0x000fe40007f5e1ff */
[----:B------:R-:W-:-:S02]  /*1aa0*/  ISETP.GE.U32.AND.EX P0, PT, R0, R15, PT, P0 ;  /* 0x0000000f0000720c */ /* 0x000fc40003f06100 */
[CC--:B------:R-:W-:Y:S02]  /*1ab0*/  IADD3.X R19, PT, PT, ~R15.reuse, R0.reuse, RZ, P2, !PT ;  /* 0x000000000f137210 */ /* 0x0c0fe400017fe5ff */
[----:B------:R-:W-:Y:S01]  /*1ac0*/  SEL R2, R2, R17, P0 ;  /* 0x0000001102027207 */ /* 0x000fe20000000000 */
[----:B------:R-:W-:Y:S01]  /*1ad0*/  HFMA2 R17, -RZ, RZ, 0, 0 ;  /* 0x00000000ff117431 */ /* 0x000fe200000001ff */
[----:B------:R-:W-:Y:S02]  /*1ae0*/  ISETP.NE.AND.EX P1, PT, R15, RZ, PT, P1 ;  /* 0x000000ff0f00720c */ /* 0x000fe40003f25310 */
[----:B------:R-:W-:Y:S02]  /*1af0*/  SEL R19, R19, R0, P0 ;  /* 0x0000000013137207 */ /* 0x000fe40000000000 */
[----:B------:R-:W-:Y:S02]  /*1b00*/  SEL R2, R2, 0xffffffff, P1 ;  /* 0xffffffff02027807 */ /* 0x000fe40000800000 */
[----:B------:R-:W-:Y:S01]  /*1b10*/  SEL R19, R19, 0xffffffff, P1 ;  /* 0xffffffff13137807 */ /* 0x000fe20000800000 */
[----:B------:R-:W-:Y:S06]  /*1b20*/  RET.REL.NODEC R16 `(_Z17polynomial_kernelPiPmm) ;  /* 0xffffffe410347950 */ /* 0x000fec0003c3ffff */
.L_x_28:
[----:B------:R-:W-:-:S00]  /*1b30*/  BRA `(.L_x_28) ;  /* 0xfffffffc00fc7947 */ /* 0x000fc0000383ffff */
[----:B------:R-:W-:-:S00]  /*1b40*/  NOP ;  /* 0x0000000000007918 */ /* 0x000fc00000000000 */
        /* <DEDUP_REMOVED lines=11> */
.L_x_29:


//--------------------- .nv.shared.reserved.0     --------------------------
	.section	.nv.shared.reserved.0,"aw",@nobits
	.weak		__nv_reservedSMEM_offset_0_alias
	.size		__nv_reservedSMEM_offset_0_alias, 0, 64
	.other		__nv_reservedSMEM_offset_0_alias,@"STO_CUDA_RESERVED_SHARED STV_DEFAULT"
__nv_reservedSMEM_offset_0_alias:
	.zero		0
	.zero		64


//--------------------- .nv.constant0._Z17polynomial_kernelPiPmm --------------------------
	.section	.nv.constant0._Z17polynomial_kernelPiPmm,"a",@progbits
	.sectionflags	@""
	.align	4
.nv.constant0._Z17polynomial_kernelPiPmm:
	.zero		920


//--------------------- SYMBOLS --------------------------

	.type		.nv.reservedSmem.offset0,@object
	.size		.nv.reservedSmem.offset0,0x4
